	.headerflags	@"EF_CUDA_TEXMODE_UNIFIED EF_CUDA_64BIT_ADDRESS EF_CUDA_ACCELERATORS EF_CUDA_SM90 EF_CUDA_VIRTUAL_SM(EF_CUDA_SM90)"
	.elftype	@"ET_EXEC"


//--------------------- .nv.info                  --------------------------
	.section	.nv.info,"",@"SHT_CUDA_INFO"
	.align	4


	//----- nvinfo : EIATTR_REGCOUNT
	.align		4
        /*0000*/ 	.byte	0x04, 0x2f
        /*0002*/ 	.short	(.L_3 - .L_2)
	.align		4
.L_2:
        /*0004*/ 	.word	index@(triton_red_fused__weight_norm_interface_9)
        /*0008*/ 	.word	0x0000001a


	//----- nvinfo : EIATTR_MIN_STACK_SIZE
	.align		4
.L_3:
        /*000c*/ 	.byte	0x04, 0x12
        /*000e*/ 	.short	(.L_5 - .L_4)
	.align		4
.L_4:
        /*0010*/ 	.word	index@(triton_red_fused__weight_norm_interface_9)
        /*0014*/ 	.word	0x00000000


	//----- nvinfo : EIATTR_FRAME_SIZE
	.align		4
.L_5:
        /*0018*/ 	.byte	0x04, 0x11
        /*001a*/ 	.short	(.L_7 - .L_6)
	.align		4
.L_6:
        /*001c*/ 	.word	index@(triton_red_fused__weight_norm_interface_9)
        /*0020*/ 	.word	0x00000000


	//----- nvinfo : EIATTR_MIN_STACK_SIZE
	.align		4
.L_7:
        /*0024*/ 	.byte	0x04, 0x12
        /*0026*/ 	.short	(.L_9 - .L_8)
	.align		4
.L_8:
        /*0028*/ 	.word	index@(triton_red_fused__weight_norm_interface_9)
        /*002c*/ 	.word	0x00000000
.L_9:


//--------------------- .nv.info.triton_red_fused__weight_norm_interface_9 --------------------------
	.section	.nv.info.triton_red_fused__weight_norm_interface_9,"",@"SHT_CUDA_INFO"
	.sectionflags	@""
	.align	4


	//----- nvinfo : EIATTR_CUDA_API_VERSION
	.align		4
        /*0000*/ 	.byte	0x04, 0x37
        /*0002*/ 	.short	(.L_11 - .L_10)
.L_10:
        /*0004*/ 	.word	0x0000007c


	//----- nvinfo : EIATTR_KPARAM_INFO
	.align		4
.L_11:
        /*0008*/ 	.byte	0x04, 0x17
        /*000a*/ 	.short	(.L_13 - .L_12)
.L_12:
        /*000c*/ 	.word	0x00000000
        /*0010*/ 	.short	0x0004
        /*0012*/ 	.short	0x0020
        /*0014*/ 	.byte	0x00, 0xf0, 0x11, 0x00


	//----- nvinfo : EIATTR_KPARAM_INFO
	.align		4
.L_13:
        /*0018*/ 	.byte	0x04, 0x17
        /*001a*/ 	.short	(.L_15 - .L_14)
.L_14:
        /*001c*/ 	.word	0x00000000
        /*0020*/ 	.short	0x0003
        /*0022*/ 	.short	0x0018
        /*0024*/ 	.byte	0x00, 0xf4, 0x21, 0x00


	//----- nvinfo : EIATTR_KPARAM_INFO
	.align		4
.L_15:
        /*0028*/ 	.byte	0x04, 0x17
        /*002a*/ 	.short	(.L_17 - .L_16)
.L_16:
        /*002c*/ 	.word	0x00000000
        /*0030*/ 	.short	0x0002
        /*0032*/ 	.short	0x0010
        /*0034*/ 	.byte	0x00, 0xf4, 0x21, 0x00


	//----- nvinfo : EIATTR_KPARAM_INFO
	.align		4
.L_17:
        /*0038*/ 	.byte	0x04, 0x17
        /*003a*/ 	.short	(.L_19 - .L_18)
.L_18:
        /*003c*/ 	.word	0x00000000
        /*0040*/ 	.short	0x0001
        /*0042*/ 	.short	0x0008
        /*0044*/ 	.byte	0x00, 0xf4, 0x21, 0x00


	//----- nvinfo : EIATTR_KPARAM_INFO
	.align		4
.L_19:
        /*0048*/ 	.byte	0x04, 0x17
        /*004a*/ 	.short	(.L_21 - .L_20)
.L_20:
        /*004c*/ 	.word	0x00000000
        /*0050*/ 	.short	0x0000
        /*0052*/ 	.short	0x0000
        /*0054*/ 	.byte	0x00, 0xf4, 0x21, 0x00


	//----- nvinfo : EIATTR_SPARSE_MMA_MASK
	.align		4
.L_21:
        /*0058*/ 	.byte	0x03, 0x50
        /*005a*/ 	.short	0x0000


	//----- nvinfo : EIATTR_MAXREG_COUNT
	.align		4
        /*005c*/ 	.byte	0x03, 0x1b
        /*005e*/ 	.short	0x0080


	//----- nvinfo : EIATTR_COOP_GROUP_MASK_REGIDS
	.align		4
        /*0060*/ 	.byte	0x04, 0x29
        /*0062*/ 	.short	(.L_23 - .L_22)


	//   ....[0]....
.L_22:
        /*0064*/ 	.word	0xffffffff


	//   ....[1]....
        /*0068*/ 	.word	0xffffffff


	//   ....[2]....
        /*006c*/ 	.word	0xffffffff


	//   ....[3]....
        /*0070*/ 	.word	0xffffffff


	//   ....[4]....
        /*0074*/ 	.word	0xffffffff


	//   ....[5]....
        /*0078*/ 	.word	0xffffffff


	//   ....[6]....
        /*007c*/ 	.word	0xffffffff


	//   ....[7]....
        /*0080*/ 	.word	0xffffffff


	//   ....[8]....
        /*0084*/ 	.word	0xffffffff


	//----- nvinfo : EIATTR_COOP_GROUP_INSTR_OFFSETS
	.align		4
.L_23:
        /*0088*/ 	.byte	0x04, 0x28
        /*008a*/ 	.short	(.L_25 - .L_24)


	//   ....[0]....
.L_24:
        /*008c*/ 	.word	0x00000220


	//   ....[1]....
        /*0090*/ 	.word	0x00000240


	//   ....[2]....
        /*0094*/ 	.word	0x00000260


	//   ....[3]....
        /*0098*/ 	.word	0x00000280


	//   ....[4]....
        /*009c*/ 	.word	0x000002a0


	//   ....[5]....
        /*00a0*/ 	.word	0x00000310


	//   ....[6]....
        /*00a4*/ 	.word	0x00000330


	//   ....[7]....
        /*00a8*/ 	.word	0x00000350


	//   ....[8]....
        /*00ac*/ 	.word	0x00000380


	//----- nvinfo : EIATTR_EXIT_INSTR_OFFSETS
	.align		4
.L_25:
        /*00b0*/ 	.byte	0x04, 0x1c
        /*00b2*/ 	.short	(.L_27 - .L_26)


	//   ....[0]....
.L_26:
        /*00b4*/ 	.word	0x00000630


	//   ....[1]....
        /*00b8*/ 	.word	0x00000650


	//----- nvinfo : EIATTR_REQNTID
	.align		4
.L_27:
        /*00bc*/ 	.byte	0x04, 0x10
        /*00be*/ 	.short	(.L_29 - .L_28)
.L_28:
        /*00c0*/ 	.word	0x00000200
        /*00c4*/ 	.word	0x00000001
        /*00c8*/ 	.word	0x00000001


	//----- nvinfo : EIATTR_CRS_STACK_SIZE
	.align		4
.L_29:
        /*00cc*/ 	.byte	0x04, 0x1e
        /*00ce*/ 	.short	(.L_31 - .L_30)
.L_30:
        /*00d0*/ 	.word	0x00000000


	//----- nvinfo : EIATTR_CBANK_PARAM_SIZE
	.align		4
.L_31:
        /*00d4*/ 	.byte	0x03, 0x19
        /*00d6*/ 	.short	0x0024


	//----- nvinfo : EIATTR_PARAM_CBANK
	.align		4
        /*00d8*/ 	.byte	0x04, 0x0a
        /*00da*/ 	.short	(.L_33 - .L_32)
	.align		4
.L_32:
        /*00dc*/ 	.word	index@(.nv.constant0.triton_red_fused__weight_norm_interface_9)
        /*00e0*/ 	.short	0x0210
        /*00e2*/ 	.short	0x0024


	//----- nvinfo : EIATTR_SW_WAR
	.align		4
.L_33:
        /*00e4*/ 	.byte	0x04, 0x36
        /*00e6*/ 	.short	(.L_35 - .L_34)
.L_34:
        /*00e8*/ 	.word	0x00000008
.L_35:


//--------------------- .nv.callgraph             --------------------------
	.section	.nv.callgraph,"",@"SHT_CUDA_CALLGRAPH"
	.align	4
	.sectionentsize	8
	.align		4
        /*0000*/ 	.word	0x00000000
	.align		4
        /*0004*/ 	.word	0xffffffff
	.align		4
        /*0008*/ 	.word	0x00000000
	.align		4
        /*000c*/ 	.word	0xfffffffe
	.align		4
        /*0010*/ 	.word	0x00000000
	.align		4
        /*0014*/ 	.word	0xfffffffd
	.align		4
        /*0018*/ 	.word	0x00000000
	.align		4
        /*001c*/ 	.word	0xfffffffc


//--------------------- .nv.constant4             --------------------------
	.section	.nv.constant4,"a",@progbits
	.align	8
	.align		8
.nv.constant4:
        /*0000*/ 	.dword	_$_str
	.align		8
        /*0008*/ 	.dword	_$_str_$_2


//--------------------- .text.triton_red_fused__weight_norm_interface_9 --------------------------
	.section	.text.triton_red_fused__weight_norm_interface_9,"ax",@progbits
	.sectionflags	@"SHF_BARRIERS=1"
	.align	128
        .global         triton_red_fused__weight_norm_interface_9
        .type           triton_red_fused__weight_norm_interface_9,@function
        .size           triton_red_fused__weight_norm_interface_9,(.L_x_3 - triton_red_fused__weight_norm_interface_9)
        .other          triton_red_fused__weight_norm_interface_9,@"STO_CUDA_ENTRY STV_DEFAULT"
triton_red_fused__weight_norm_interface_9:
.text.triton_red_fused__weight_norm_interface_9:
[----:B------:R-:W0:Y:S02]  /*0000*/  LDC R1, c[0x0][0x28] ;  /* 0x00000a00ff017b82 */ /* 0x000e240000000800 */
[----:B------:R-:W1:Y:S01]  /*0010*/  S2R R15, SR_TID.X ;  /* 0x00000000000f7919 */ /* 0x000e620000002100 */
[----:B------:R-:W2:Y:S01]  /*0020*/  LDC.64 R2, c[0x0][0x218] ;  /* 0x00008600ff027b82 */ /* 0x000ea20000000a00 */
[----:B------:R-:W-:Y:S01]  /*0030*/  CS2R R6, SRZ ;  /* 0x0000000000067805 */ /* 0x000fe2000001ff00 */
[----:B------:R-:W-:Y:S01]  /*0040*/  ULDC.64 UR6, c[0x0][0x208] ;  /* 0x0000820000067ab9 */ /* 0x000fe20000000a00 */
[----:B-1----:R-:W-:-:S04]  /*0050*/  SHF.L.U32 R12, R15, 0x2, RZ ;  /* 0x000000020f0c7819 */ /* 0x002fc800000006ff */
[----:B------:R-:W-:-:S04]  /*0060*/  LOP3.LUT R0, R12, 0x7fc, RZ, 0xc0, !PT ;  /* 0x000007fc0c007812 */ /* 0x000fc800078ec0ff */
[C---:B------:R-:W-:Y:S01]  /*0070*/  LOP3.LUT R4, R0.reuse, 0x800, RZ, 0xfc, !PT ;  /* 0x0000080000047812 */ /* 0x040fe200078efcff */
[----:B--2---:R-:W-:-:S03]  /*0080*/  IMAD.WIDE.U32 R2, R0, 0x4, R2 ;  /* 0x0000000400027825 */ /* 0x004fc600078e0002 */
[----:B------:R-:W-:Y:S02]  /*0090*/  ISETP.GE.U32.AND P0, PT, R4, 0xc00, PT ;  /* 0x00000c000400780c */ /* 0x000fe40003f06070 */
[----:B------:R-:W-:Y:S01]  /*00a0*/  CS2R R4, SRZ ;  /* 0x0000000000047805 */ /* 0x000fe2000001ff00 */
[----:B------:R-:W2:Y:S01]  /*00b0*/  LDG.E.EL.128 R8, desc[UR6][R2.64] ;  /* 0x0000000602087981 */ /* 0x000ea2000c2e1d00 */
[----:B------:R-:W-:-:S13]  /*00c0*/  ISETP.GE.U32.AND.EX P0, PT, RZ, RZ, PT, P0 ;  /* 0x000000ffff00720c */ /* 0x000fda0003f06100 */
[----:B------:R-:W3:Y:S01]  /*00d0*/  @!P0 LDG.E.EL.128 R4, desc[UR6][R2.64+0x2000] ;  /* 0x0020000602048981 */ /* 0x000ee2000c2e1d00 */
[----:B------:R-:W1:Y:S01]  /*00e0*/  S2UR UR5, SR_CgaCtaId ;  /* 0x00000000000579c3 */ /* 0x000e620000008800 */
[C---:B------:R-:W-:Y:S01]  /*00f0*/  LOP3.LUT P1, RZ, R15.reuse, 0x1f, RZ, 0xc0, !PT ;  /* 0x0000001f0fff7812 */ /* 0x040fe2000782c0ff */
[----:B------:R-:W-:Y:S01]  /*0100*/  UMOV UR4, 0x400 ;  /* 0x0000040000047882 */ /* 0x000fe20000000000 */
[----:B------:R-:W-:Y:S01]  /*0110*/  ISETP.GE.AND P2, PT, R15, 0x10, PT ;  /* 0x000000100f00780c */ /* 0x000fe20003f46270 */
[----:B-1----:R-:W-:Y:S01]  /*0120*/  UPRMT UR4, UR5, 0x654, UR4 ;  /* 0x0000065405047896 */ /* 0x002fe20008000004 */
[----:B--2---:R-:W-:Y:S01]  /*0130*/  FMUL R14, R9, R9 ;  /* 0x00000009090e7220 */ /* 0x004fe20000400000 */
[----:B------:R-:W-:Y:S01]  /*0140*/  FMUL R9, R8, R8 ;  /* 0x0000000808097220 */ /* 0x000fe20000400000 */
[----:B------:R-:W-:Y:S01]  /*0150*/  FMUL R10, R10, R10 ;  /* 0x0000000a0a0a7220 */ /* 0x000fe20000400000 */
[----:B------:R-:W-:Y:S01]  /*0160*/  FMUL R11, R11, R11 ;  /* 0x0000000b0b0b7220 */ /* 0x000fe20000400000 */
[----:B---3--:R-:W-:-:S02]  /*0170*/  SEL R5, R5, RZ, !P0 ;  /* 0x000000ff05057207 */ /* 0x008fc40004000000 */
[----:B------:R-:W-:-:S03]  /*0180*/  SEL R4, R4, RZ, !P0 ;  /* 0x000000ff04047207 */ /* 0x000fc60004000000 */
[----:B------:R-:W-:Y:S01]  /*0190*/  @!P0 FFMA R14, R5, R5, R14 ;  /* 0x00000005050e8223 */ /* 0x000fe2000000000e */
[----:B------:R-:W-:Y:S01]  /*01a0*/  SEL R5, R6, RZ, !P0 ;  /* 0x000000ff06057207 */ /* 0x000fe20004000000 */
[----:B------:R-:W-:Y:S01]  /*01b0*/  @!P0 FFMA R9, R4, R4, R9 ;  /* 0x0000000404098223 */ /* 0x000fe20000000009 */
[----:B------:R-:W-:-:S03]  /*01c0*/  SEL R4, R7, RZ, !P0 ;  /* 0x000000ff07047207 */ /* 0x000fc60004000000 */
[----:B------:R-:W-:Y:S01]  /*01d0*/  @!P0 FFMA R10, R5, R5, R10 ;  /* 0x00000005050a8223 */ /* 0x000fe2000000000a */
[----:B------:R-:W-:Y:S01]  /*01e0*/  FADD R9, R14, R9 ;  /* 0x000000090e097221 */ /* 0x000fe20000000000 */
[----:B------:R-:W-:-:S03]  /*01f0*/  @!P0 FFMA R11, R4, R4, R11 ;  /* 0x00000004040b8223 */ /* 0x000fc6000000000b */
[----:B------:R-:W-:-:S04]  /*0200*/  FADD R10, R10, R9 ;  /* 0x000000090a0a7221 */ /* 0x000fc80000000000 */
[----:B------:R-:W-:-:S05]  /*0210*/  FADD R10, R11, R10 ;  /* 0x0000000a0b0a7221 */ /* 0x000fca0000000000 */
[----:B------:R-:W1:Y:S02]  /*0220*/  SHFL.BFLY PT, R5, R10, 0x10, 0x1f ;  /* 0x0e001f000a057f89 */ /* 0x000e6400000e0000 */
[----:B-1----:R-:W-:-:S05]  /*0230*/  FADD R5, R10, R5 ;  /* 0x000000050a057221 */ /* 0x002fca0000000000 */
[----:B------:R-:W1:Y:S02]  /*0240*/  SHFL.BFLY PT, R4, R5, 0x8, 0x1f ;  /* 0x0d001f0005047f89 */ /* 0x000e6400000e0000 */
[----:B-1----:R-:W-:-:S05]  /*0250*/  FADD R4, R5, R4 ;  /* 0x0000000405047221 */ /* 0x002fca0000000000 */
[----:B------:R-:W1:Y:S02]  /*0260*/  SHFL.BFLY PT, R7, R4, 0x4, 0x1f ;  /* 0x0c801f0004077f89 */ /* 0x000e6400000e0000 */
[----:B-1----:R-:W-:-:S05]  /*0270*/  FADD R7, R4, R7 ;  /* 0x0000000704077221 */ /* 0x002fca0000000000 */
[----:B------:R-:W1:Y:S02]  /*0280*/  SHFL.BFLY PT, R6, R7, 0x2, 0x1f ;  /* 0x0c401f0007067f89 */ /* 0x000e6400000e0000 */
[----:B-1----:R-:W-:-:S05]  /*0290*/  FADD R6, R7, R6 ;  /* 0x0000000607067221 */ /* 0x002fca0000000000 */
[----:B------:R-:W1:Y:S01]  /*02a0*/  SHFL.BFLY PT, R9, R6, 0x1, 0x1f ;  /* 0x0c201f0006097f89 */ /* 0x000e6200000e0000 */
[----:B------:R-:W-:-:S04]  /*02b0*/  SHF.R.U32.HI R5, RZ, 0x3, R15 ;  /* 0x00000003ff057819 */ /* 0x000fc8000001160f */
[----:B------:R-:W-:Y:S01]  /*02c0*/  LOP3.LUT R5, R5, 0x3c, RZ, 0xc0, !PT ;  /* 0x0000003c05057812 */ /* 0x000fe200078ec0ff */
[----:B-1----:R-:W-:-:S05]  /*02d0*/  FADD R8, R6, R9 ;  /* 0x0000000906087221 */ /* 0x002fca0000000000 */
[----:B------:R-:W-:Y:S01]  /*02e0*/  @!P1 STS [R5+UR4], R8 ;  /* 0x0000000805009988 */ /* 0x000fe20008000804 */
[----:B------:R-:W-:Y:S06]  /*02f0*/  BAR.SYNC.DEFER_BLOCKING 0x0 ;  /* 0x0000000000007b1d */ /* 0x000fec0000010000 */
[----:B------:R-:W1:Y:S04]  /*0300*/  @!P2 LDS R13, [R12+UR4] ;  /* 0x000000040c0da984 */ /* 0x000e680008000800 */
[----:B-1----:R-:W1:Y:S02]  /*0310*/  SHFL.BFLY PT, R4, R13, 0x8, 0x1f ;  /* 0x0d001f000d047f89 */ /* 0x002e6400000e0000 */
[----:B-1----:R-:W-:-:S05]  /*0320*/  FADD R4, R13, R4 ;  /* 0x000000040d047221 */ /* 0x002fca0000000000 */
[----:B------:R-:W1:Y:S02]  /*0330*/  SHFL.BFLY PT, R7, R4, 0x4, 0x1f ;  /* 0x0c801f0004077f89 */ /* 0x000e6400000e0000 */
[----:B-1----:R-:W-:-:S05]  /*0340*/  FADD R7, R4, R7 ;  /* 0x0000000704077221 */ /* 0x002fca0000000000 */
[----:B------:R-:W1:Y:S01]  /*0350*/  SHFL.BFLY PT, R6, R7, 0x2, 0x1f ;  /* 0x0c401f0007067f89 */ /* 0x000e6200000e0000 */
[----:B------:R-:W-:Y:S01]  /*0360*/  LOP3.LUT P1, RZ, R15, 0xf, RZ, 0xc0, !PT ;  /* 0x0000000f0fff7812 */ /* 0x000fe2000782c0ff */
[----:B-1----:R-:W-:-:S05]  /*0370*/  FADD R6, R7, R6 ;  /* 0x0000000607067221 */ /* 0x002fca0000000000 */
[----:B------:R-:W1:Y:S01]  /*0380*/  SHFL.BFLY PT, R9, R6, 0x1, 0x1f ;  /* 0x0c201f0006097f89 */ /* 0x000e6200000e0000 */
[----:B------:R-:W-:Y:S01]  /*0390*/  ISETP.LT.AND P1, PT, R15, 0x10, !P1 ;  /* 0x000000100f00780c */ /* 0x000fe20004f21270 */
[----:B-1----:R-:W-:-:S12]  /*03a0*/  FADD R17, R6, R9 ;  /* 0x0000000906117221 */ /* 0x002fd80000000000 */
[----:B------:R1:W-:Y:S01]  /*03b0*/  @P1 STS [R12+UR4], R17 ;  /* 0x000000110c001988 */ /* 0x0003e20008000804 */
[----:B------:R-:W-:Y:S01]  /*03c0*/  BAR.SYNC.DEFER_BLOCKING 0x0 ;  /* 0x0000000000007b1d */ /* 0x000fe20000010000 */
[----:B------:R-:W-:-:S07]  /*03d0*/  LOP3.LUT P1, RZ, R15, 0x1ff, RZ, 0xc0, !PT ;  /* 0x000001ff0fff7812 */ /* 0x000fce000782c0ff */
[----:B------:R-:W2:Y:S08]  /*03e0*/  LDC.64 R10, c[0x0][0x220] ;  /* 0x00008800ff0a7b82 */ /* 0x000eb00000000a00 */
[----:B-1----:R-:W1:Y:S01]  /*03f0*/  LDC.64 R12, c[0x0][0x228] ;  /* 0x00008a00ff0c7b82 */ /* 0x002e620000000a00 */
[----:B------:R-:W3:Y:S07]  /*0400*/  LDS R14, [UR4] ;  /* 0x00000004ff0e7984 */ /* 0x000eee0008000800 */
[----:B------:R-:W4:Y:S01]  /*0410*/  @!P1 LDC.64 R8, c[0x0][0x210] ;  /* 0x00008400ff089b82 */ /* 0x000f220000000a00 */
[----:B---3--:R-:W4:Y:S07]  /*0420*/  MUFU.SQRT R15, R14 ;  /* 0x0000000e000f7308 */ /* 0x008f2e0000002000 */
[----:B------:R-:W-:Y:S06]  /*0430*/  BAR.SYNC.DEFER_BLOCKING 0x0 ;  /* 0x0000000000007b1d */ /* 0x000fec0000010000 */
[----:B----4-:R3:W-:Y:S04]  /*0440*/  @!P1 STG.E desc[UR6][R8.64], R15 ;  /* 0x0000000f08009986 */ /* 0x0107e8000c101906 */
[----:B--2---:R-:W2:Y:S04]  /*0450*/  LDG.E R16, desc[UR6][R10.64] ;  /* 0x000000060a107981 */ /* 0x004ea8000c1e1900 */
[----:B------:R-:W4:Y:S01]  /*0460*/  LDG.E.EF.128 R4, desc[UR6][R2.64] ;  /* 0x0000000602047981 */ /* 0x000f22000c0e1d00 */
[----:B------:R-:W-:-:S02]  /*0470*/  FSETP.GT.AND P1, PT, R15, 8.50705917302346158658e+37, PT ;  /* 0x7e8000000f00780b */ /* 0x000fc40003f24000 */
[----:B------:R-:W-:-:S11]  /*0480*/  FSETP.GEU.AND P2, PT, R15, 1.175494350822287508e-38, PT ;  /* 0x008000000f00780b */ /* 0x000fd60003f4e000 */
[----:B---3--:R-:W-:-:S04]  /*0490*/  @P1 FMUL R15, R15, 0.25 ;  /* 0x3e8000000f0f1820 */ /* 0x008fc80000400000 */
[----:B------:R-:W-:-:S04]  /*04a0*/  @!P2 FMUL R15, R15, 16777216 ;  /* 0x4b8000000f0fa820 */ /* 0x000fc80000400000 */
[----:B------:R-:W3:Y:S01]  /*04b0*/  MUFU.RCP R17, R15 ;  /* 0x0000000f00117308 */ /* 0x000ee20000001000 */
[----:B-1----:R-:W-:Y:S01]  /*04c0*/  IMAD.WIDE.U32 R8, R0, 0x4, R12 ;  /* 0x0000000400087825 */ /* 0x002fe200078e000c */
[----:B------:R-:W-:Y:S03]  /*04d0*/  BSSY B0, `(.L_x_0) ;  /* 0x000000d000007945 */ /* 0x000fe60003800000 */
[----:B--2---:R-:W-:-:S04]  /*04e0*/  @P1 FMUL R16, R16, 0.25 ;  /* 0x3e80000010101820 */ /* 0x004fc80000400000 */
[----:B------:R-:W-:-:S04]  /*04f0*/  @!P2 FMUL R16, R16, 16777216 ;  /* 0x4b8000001010a820 */ /* 0x000fc80000400000 */
[----:B---3--:R-:W-:-:S04]  /*0500*/  FMUL R17, R17, R16 ;  /* 0x0000001011117220 */ /* 0x008fc80000400000 */
[C---:B----4-:R-:W-:Y:S01]  /*0510*/  FMUL R20, R17.reuse, R4 ;  /* 0x0000000411147220 */ /* 0x050fe20000400000 */
[C---:B------:R-:W-:Y:S01]  /*0520*/  FMUL R21, R17.reuse, R5 ;  /* 0x0000000511157220 */ /* 0x040fe20000400000 */
[C---:B------:R-:W-:Y:S01]  /*0530*/  FMUL R22, R17.reuse, R6 ;  /* 0x0000000611167220 */ /* 0x040fe20000400000 */
[----:B------:R-:W-:-:S05]  /*0540*/  FMUL R23, R17, R7 ;  /* 0x0000000711177220 */ /* 0x000fca0000400000 */
[----:B------:R1:W-:Y:S01]  /*0550*/  STG.E.128 desc[UR6][R8.64], R20 ;  /* 0x0000001408007986 */ /* 0x0003e2000c101d06 */
[----:B------:R-:W-:Y:S02]  /*0560*/  CS2R R4, SRZ ;  /* 0x0000000000047805 */ /* 0x000fe4000001ff00 */
[----:B------:R-:W-:Y:S01]  /*0570*/  CS2R R6, SRZ ;  /* 0x0000000000067805 */ /* 0x000fe2000001ff00 */
[----:B------:R-:W-:Y:S06]  /*0580*/  @P0 BRA `(.L_x_1) ;  /* 0x0000000000040947 */ /* 0x000fec0003800000 */
[----:B------:R2:W5:Y:S02]  /*0590*/  LDG.E.EF.128 R4, desc[UR6][R2.64+0x2000] ;  /* 0x0020000602047981 */ /* 0x000564000c0e1d00 */
.L_x_1:
[----:B------:R-:W-:Y:S05]  /*05a0*/  BSYNC B0 ;  /* 0x0000000000007941 */ /* 0x000fea0003800000 */
.L_x_0:
[----:B-----5:R-:W-:Y:S02]  /*05b0*/  SEL R4, R4, RZ, !P0 ;  /* 0x000000ff04047207 */ /* 0x020fe40004000000 */
[----:B------:R-:W-:Y:S02]  /*05c0*/  SEL R0, R5, RZ, !P0 ;  /* 0x000000ff05007207 */ /* 0x000fe40004000000 */
[----:B------:R-:W-:Y:S01]  /*05d0*/  SEL R6, R6, RZ, !P0 ;  /* 0x000000ff06067207 */ /* 0x000fe20004000000 */
[----:B------:R-:W-:Y:S01]  /*05e0*/  FMUL R4, R17, R4 ;  /* 0x0000000411047220 */ /* 0x000fe20000400000 */
[----:B--2---:R-:W-:Y:S01]  /*05f0*/  SEL R2, R7, RZ, !P0 ;  /* 0x000000ff07027207 */ /* 0x004fe20004000000 */
[C---:B------:R-:W-:Y:S02]  /*0600*/  FMUL R5, R17.reuse, R0 ;  /* 0x0000000011057220 */ /* 0x040fe40000400000 */
[C---:B------:R-:W-:Y:S02]  /*0610*/  FMUL R6, R17.reuse, R6 ;  /* 0x0000000611067220 */ /* 0x040fe40000400000 */
[----:B------:R-:W-:Y:S01]  /*0620*/  FMUL R7, R17, R2 ;  /* 0x0000000211077220 */ /* 0x000fe20000400000 */
[----:B------:R-:W-:Y:S06]  /*0630*/  @P0 EXIT ;  /* 0x000000000000094d */ /* 0x000fec0003800000 */
[----:B------:R-:W-:Y:S01]  /*0640*/  STG.E.128 desc[UR6][R8.64+0x2000], R4 ;  /* 0x0020000408007986 */ /* 0x000fe2000c101d06 */
[----:B------:R-:W-:Y:S05]  /*0650*/  EXIT ;  /* 0x000000000000794d */ /* 0x000fea0003800000 */
.L_x_2:
[----:B------:R-:W-:-:S00]  /*0660*/  BRA `(.L_x_2) ;  /* 0xfffffffc00fc7947 */ /* 0x000fc0000383ffff */
[----:B------:R-:W-:-:S00]  /*0670*/  NOP ;  /* 0x0000000000007918 */ /* 0x000fc00000000000 */
        /* <DEDUP_REMOVED lines=8> */
.L_x_3:


//--------------------- .nv.global.init           --------------------------
	.section	.nv.global.init,"aw",@progbits
.nv.global.init:
	.type		_$_str,@object
	.size		_$_str,(_$_str_$_2 - _$_str)
_$_str:
        /*0000*/ 	.byte	0x5f, 0x5f, 0x43, 0x55, 0x44, 0x41, 0x5f, 0x46, 0x54, 0x5a, 0x00
	.type		_$_str_$_2,@object
	.size		_$_str_$_2,(.L_1 - _$_str_$_2)
_$_str_$_2:
        /*000b*/ 	.byte	0x5f, 0x5f, 0x43, 0x55, 0x44, 0x41, 0x5f, 0x50, 0x52, 0x45, 0x43, 0x5f, 0x53, 0x51, 0x52, 0x54
        /*001b*/ 	.byte	0x00
.L_1:


//--------------------- .nv.shared.triton_red_fused__weight_norm_interface_9 --------------------------
	.section	.nv.shared.triton_red_fused__weight_norm_interface_9,"aw",@nobits
	.sectionflags	@""
	.align	16
	.zero		1024


//--------------------- .nv.constant0.triton_red_fused__weight_norm_interface_9 --------------------------
	.section	.nv.constant0.triton_red_fused__weight_norm_interface_9,"a",@progbits
	.sectionflags	@""
	.align	4
.nv.constant0.triton_red_fused__weight_norm_interface_9:
	.zero		564
